	.headerflags	@"EF_CUDA_TEXMODE_UNIFIED EF_CUDA_64BIT_ADDRESS EF_CUDA_ACCELERATORS EF_CUDA_SM90 EF_CUDA_VIRTUAL_SM(EF_CUDA_SM90)"
	.elftype	@"ET_EXEC"


//--------------------- .nv.info                  --------------------------
	.section	.nv.info,"",@"SHT_CUDA_INFO"
	.align	4


	//----- nvinfo : EIATTR_REGCOUNT
	.align		4
        /*0000*/ 	.byte	0x04, 0x2f
        /*0002*/ 	.short	(.L_6 - .L_5)
	.align		4
.L_5:
        /*0004*/ 	.word	index@(triton_poi_fused__native_batch_norm_legit_no_training_add_convolution_max_unpool2d_relu_threshold_backward_14)
        /*0008*/ 	.word	0x00000024


	//----- nvinfo : EIATTR_MIN_STACK_SIZE
	.align		4
.L_6:
        /*000c*/ 	.byte	0x04, 0x12
        /*000e*/ 	.short	(.L_8 - .L_7)
	.align		4
.L_7:
        /*0010*/ 	.word	index@(triton_poi_fused__native_batch_norm_legit_no_training_add_convolution_max_unpool2d_relu_threshold_backward_14)
        /*0014*/ 	.word	0x00000000


	//----- nvinfo : EIATTR_FRAME_SIZE
	.align		4
.L_8:
        /*0018*/ 	.byte	0x04, 0x11
        /*001a*/ 	.short	(.L_10 - .L_9)
	.align		4
.L_9:
        /*001c*/ 	.word	index@(triton_poi_fused__native_batch_norm_legit_no_training_add_convolution_max_unpool2d_relu_threshold_backward_14)
        /*0020*/ 	.word	0x00000000


	//----- nvinfo : EIATTR_MIN_STACK_SIZE
	.align		4
.L_10:
        /*0024*/ 	.byte	0x04, 0x12
        /*0026*/ 	.short	(.L_12 - .L_11)
	.align		4
.L_11:
        /*0028*/ 	.word	index@(triton_poi_fused__native_batch_norm_legit_no_training_add_convolution_max_unpool2d_relu_threshold_backward_14)
        /*002c*/ 	.word	0x00000000
.L_12:


//--------------------- .nv.info.triton_poi_fused__native_batch_norm_legit_no_training_add_convolution_max_unpool2d_relu_threshold_backward_14 --------------------------
	.section	.nv.info.triton_poi_fused__native_batch_norm_legit_no_training_add_convolution_max_unpool2d_relu_threshold_backward_14,"",@"SHT_CUDA_INFO"
	.sectionflags	@""
	.align	4


	//----- nvinfo : EIATTR_CUDA_API_VERSION
	.align		4
        /*0000*/ 	.byte	0x04, 0x37
        /*0002*/ 	.short	(.L_14 - .L_13)
.L_13:
        /*0004*/ 	.word	0x0000007c


	//----- nvinfo : EIATTR_KPARAM_INFO
	.align		4
.L_14:
        /*0008*/ 	.byte	0x04, 0x17
        /*000a*/ 	.short	(.L_16 - .L_15)
.L_15:
        /*000c*/ 	.word	0x00000000
        /*0010*/ 	.short	0x000a
        /*0012*/ 	.short	0x0050
        /*0014*/ 	.byte	0x00, 0xf0, 0x11, 0x00


	//----- nvinfo : EIATTR_KPARAM_INFO
	.align		4
.L_16:
        /*0018*/ 	.byte	0x04, 0x17
        /*001a*/ 	.short	(.L_18 - .L_17)
.L_17:
        /*001c*/ 	.word	0x00000000
        /*0020*/ 	.short	0x0009
        /*0022*/ 	.short	0x0048
        /*0024*/ 	.byte	0x00, 0xf4, 0x21, 0x00


	//----- nvinfo : EIATTR_KPARAM_INFO
	.align		4
.L_18:
        /*0028*/ 	.byte	0x04, 0x17
        /*002a*/ 	.short	(.L_20 - .L_19)
.L_19:
        /*002c*/ 	.word	0x00000000
        /*0030*/ 	.short	0x0008
        /*0032*/ 	.short	0x0040
        /*0034*/ 	.byte	0x00, 0xf4, 0x21, 0x00


	//----- nvinfo : EIATTR_KPARAM_INFO
	.align		4
.L_20:
        /*0038*/ 	.byte	0x04, 0x17
        /*003a*/ 	.short	(.L_22 - .L_21)
.L_21:
        /*003c*/ 	.word	0x00000000
        /*0040*/ 	.short	0x0007
        /*0042*/ 	.short	0x0038
        /*0044*/ 	.byte	0x00, 0xf4, 0x21, 0x00


	//----- nvinfo : EIATTR_KPARAM_INFO
	.align		4
.L_22:
        /*0048*/ 	.byte	0x04, 0x17
        /*004a*/ 	.short	(.L_24 - .L_23)
.L_23:
        /*004c*/ 	.word	0x00000000
        /*0050*/ 	.short	0x0006
        /*0052*/ 	.short	0x0030
        /*0054*/ 	.byte	0x00, 0xf4, 0x21, 0x00


	//----- nvinfo : EIATTR_KPARAM_INFO
	.align		4
.L_24:
        /*0058*/ 	.byte	0x04, 0x17
        /*005a*/ 	.short	(.L_26 - .L_25)
.L_25:
        /*005c*/ 	.word	0x00000000
        /*0060*/ 	.short	0x0005
        /*0062*/ 	.short	0x0028
        /*0064*/ 	.byte	0x00, 0xf4, 0x21, 0x00


	//----- nvinfo : EIATTR_KPARAM_INFO
	.align		4
.L_26:
        /*0068*/ 	.byte	0x04, 0x17
        /*006a*/ 	.short	(.L_28 - .L_27)
.L_27:
        /*006c*/ 	.word	0x00000000
        /*0070*/ 	.short	0x0004
        /*0072*/ 	.short	0x0020
        /*0074*/ 	.byte	0x00, 0xf4, 0x21, 0x00


	//----- nvinfo : EIATTR_KPARAM_INFO
	.align		4
.L_28:
        /*0078*/ 	.byte	0x04, 0x17
        /*007a*/ 	.short	(.L_30 - .L_29)
.L_29:
        /*007c*/ 	.word	0x00000000
        /*0080*/ 	.short	0x0003
        /*0082*/ 	.short	0x0018
        /*0084*/ 	.byte	0x00, 0xf4, 0x21, 0x00


	//----- nvinfo : EIATTR_KPARAM_INFO
	.align		4
.L_30:
        /*0088*/ 	.byte	0x04, 0x17
        /*008a*/ 	.short	(.L_32 - .L_31)
.L_31:
        /*008c*/ 	.word	0x00000000
        /*0090*/ 	.short	0x0002
        /*0092*/ 	.short	0x0010
        /*0094*/ 	.byte	0x00, 0xf4, 0x21, 0x00


	//----- nvinfo : EIATTR_KPARAM_INFO
	.align		4
.L_32:
        /*0098*/ 	.byte	0x04, 0x17
        /*009a*/ 	.short	(.L_34 - .L_33)
.L_33:
        /*009c*/ 	.word	0x00000000
        /*00a0*/ 	.short	0x0001
        /*00a2*/ 	.short	0x0008
        /*00a4*/ 	.byte	0x00, 0xf4, 0x21, 0x00


	//----- nvinfo : EIATTR_KPARAM_INFO
	.align		4
.L_34:
        /*00a8*/ 	.byte	0x04, 0x17
        /*00aa*/ 	.short	(.L_36 - .L_35)
.L_35:
        /*00ac*/ 	.word	0x00000000
        /*00b0*/ 	.short	0x0000
        /*00b2*/ 	.short	0x0000
        /*00b4*/ 	.byte	0x00, 0xf4, 0x21, 0x00


	//----- nvinfo : EIATTR_SPARSE_MMA_MASK
	.align		4
.L_36:
        /*00b8*/ 	.byte	0x03, 0x50
        /*00ba*/ 	.short	0x0000


	//----- nvinfo : EIATTR_MAXREG_COUNT
	.align		4
        /*00bc*/ 	.byte	0x03, 0x1b
        /*00be*/ 	.short	0x00ff


	//----- nvinfo : EIATTR_EXTERNS
	.align		4
        /*00c0*/ 	.byte	0x04, 0x0f
        /*00c2*/ 	.short	(.L_38 - .L_37)


	//   ....[0]....
	.align		4
.L_37:
        /*00c4*/ 	.word	index@(__assertfail)


	//----- nvinfo : EIATTR_SYSCALL_OFFSETS
	.align		4
.L_38:
        /*00c8*/ 	.byte	0x04, 0x46
        /*00ca*/ 	.short	(.L_40 - .L_39)


	//   ....[0]....
.L_39:
        /*00cc*/ 	.word	0x00000490


	//----- nvinfo : EIATTR_EXIT_INSTR_OFFSETS
	.align		4
.L_40:
        /*00d0*/ 	.byte	0x04, 0x1c
        /*00d2*/ 	.short	(.L_42 - .L_41)


	//   ....[0]....
.L_41:
        /*00d4*/ 	.word	0x000008b0


	//----- nvinfo : EIATTR_REQNTID
	.align		4
.L_42:
        /*00d8*/ 	.byte	0x04, 0x10
        /*00da*/ 	.short	(.L_44 - .L_43)
.L_43:
        /*00dc*/ 	.word	0x00000080
        /*00e0*/ 	.word	0x00000001
        /*00e4*/ 	.word	0x00000001


	//----- nvinfo : EIATTR_CRS_STACK_SIZE
	.align		4
.L_44:
        /*00e8*/ 	.byte	0x04, 0x1e
        /*00ea*/ 	.short	(.L_46 - .L_45)
.L_45:
        /*00ec*/ 	.word	0x00000000


	//----- nvinfo : EIATTR_CBANK_PARAM_SIZE
	.align		4
.L_46:
        /*00f0*/ 	.byte	0x03, 0x19
        /*00f2*/ 	.short	0x0054


	//----- nvinfo : EIATTR_PARAM_CBANK
	.align		4
        /*00f4*/ 	.byte	0x04, 0x0a
        /*00f6*/ 	.short	(.L_48 - .L_47)
	.align		4
.L_47:
        /*00f8*/ 	.word	index@(.nv.constant0.triton_poi_fused__native_batch_norm_legit_no_training_add_convolution_max_unpool2d_relu_threshold_backward_14)
        /*00fc*/ 	.short	0x0210
        /*00fe*/ 	.short	0x0054


	//----- nvinfo : EIATTR_SW_WAR
	.align		4
.L_48:
        /*0100*/ 	.byte	0x04, 0x36
        /*0102*/ 	.short	(.L_50 - .L_49)
.L_49:
        /*0104*/ 	.word	0x00000008
.L_50:


//--------------------- .nv.callgraph             --------------------------
	.section	.nv.callgraph,"",@"SHT_CUDA_CALLGRAPH"
	.align	4
	.sectionentsize	8
	.align		4
        /*0000*/ 	.word	0x00000000
	.align		4
        /*0004*/ 	.word	0xffffffff
	.align		4
        /*0008*/ 	.word	index@(triton_poi_fused__native_batch_norm_legit_no_training_add_convolution_max_unpool2d_relu_threshold_backward_14)
	.align		4
        /*000c*/ 	.word	index@(__assertfail)
	.align		4
        /*0010*/ 	.word	0x00000000
	.align		4
        /*0014*/ 	.word	0xfffffffe
	.align		4
        /*0018*/ 	.word	0x00000000
	.align		4
        /*001c*/ 	.word	0xfffffffd
	.align		4
        /*0020*/ 	.word	0x00000000
	.align		4
        /*0024*/ 	.word	0xfffffffc


//--------------------- .nv.constant4             --------------------------
	.section	.nv.constant4,"a",@progbits
	.align	8
	.align		8
.nv.constant4:
        /*0000*/ 	.dword	__assertfail
	.align		8
        /*0008*/ 	.dword	assertFunc_0
	.align		8
        /*0010*/ 	.dword	assertFile_0
	.align		8
        /*0018*/ 	.dword	assertMessage_0
	.align		8
        /*0020*/ 	.dword	_$_str
	.align		8
        /*0028*/ 	.dword	_$_str_$_2


//--------------------- .text.triton_poi_fused__native_batch_norm_legit_no_training_add_convolution_max_unpool2d_relu_threshold_backward_14 --------------------------
	.section	.text.triton_poi_fused__native_batch_norm_legit_no_training_add_convolution_max_unpool2d_relu_threshold_backward_14,"ax",@progbits
	.sectionflags	@"SHF_BARRIERS=1"
	.align	128
        .global         triton_poi_fused__native_batch_norm_legit_no_training_add_convolution_max_unpool2d_relu_threshold_backward_14
        .type           triton_poi_fused__native_batch_norm_legit_no_training_add_convolution_max_unpool2d_relu_threshold_backward_14,@function
        .size           triton_poi_fused__native_batch_norm_legit_no_training_add_convolution_max_unpool2d_relu_threshold_backward_14,(.L_x_2 - triton_poi_fused__native_batch_norm_legit_no_training_add_convolution_max_unpool2d_relu_threshold_backward_14)
        .other          triton_poi_fused__native_batch_norm_legit_no_training_add_convolution_max_unpool2d_relu_threshold_backward_14,@"STO_CUDA_ENTRY STV_DEFAULT"
triton_poi_fused__native_batch_norm_legit_no_training_add_convolution_max_unpool2d_relu_threshold_backward_14:
.text.triton_poi_fused__native_batch_norm_legit_no_training_add_convolution_max_unpool2d_relu_threshold_backward_14:
[----:B------:R-:W0:Y:S01]  /*0000*/  LDC R1, c[0x0][0x28] ;  /* 0x00000a00ff017b82 */ /* 0x000e220000000800 */
[----:B------:R-:W1:Y:S07]  /*0010*/  S2R R22, SR_TID.X ;  /* 0x0000000000167919 */ /* 0x000e6e0000002100 */
[----:B------:R-:W2:Y:S01]  /*0020*/  LDC.64 R4, c[0x0][0x248] ;  /* 0x00009200ff047b82 */ /* 0x000ea20000000a00 */
[----:B------:R-:W-:Y:S01]  /*0030*/  ULDC.64 UR4, c[0x0][0x208] ;  /* 0x0000820000047ab9 */ /* 0x000fe20000000a00 */
[----:B------:R-:W3:Y:S06]  /*0040*/  S2R R0, SR_CTAID.X ;  /* 0x0000000000007919 */ /* 0x000eec0000002500 */
[----:B------:R-:W4:Y:S08]  /*0050*/  LDC.64 R14, c[0x0][0x230] ;  /* 0x00008c00ff0e7b82 */ /* 0x000f300000000a00 */
[----:B------:R-:W4:Y:S08]  /*0060*/  LDC.64 R12, c[0x0][0x238] ;  /* 0x00008e00ff0c7b82 */ /* 0x000f300000000a00 */
[----:B------:R-:W5:Y:S01]  /*0070*/  LDC.64 R10, c[0x0][0x240] ;  /* 0x00009000ff0a7b82 */ /* 0x000f620000000a00 */
[----:B-1----:R-:W-:-:S07]  /*0080*/  IMAD.SHL.U32 R23, R22, 0x2, RZ ;  /* 0x0000000216177824 */ /* 0x002fce00078e00ff */
[----:B------:R-:W1:Y:S01]  /*0090*/  LDC.64 R18, c[0x0][0x210] ;  /* 0x00008400ff127b82 */ /* 0x000e620000000a00 */
[----:B---3--:R-:W-:Y:S02]  /*00a0*/  SHF.R.S32.HI R3, RZ, 0x17, R0 ;  /* 0x00000017ff037819 */ /* 0x008fe40000011400 */
[----:B------:R-:W-:-:S05]  /*00b0*/  LOP3.LUT R23, R23, 0xfe, RZ, 0xc0, !PT ;  /* 0x000000fe17177812 */ /* 0x000fca00078ec0ff */
[----:B------:R-:W3:Y:S01]  /*00c0*/  LDC.64 R16, c[0x0][0x228] ;  /* 0x00008a00ff107b82 */ /* 0x000ee20000000a00 */
[----:B------:R-:W-:-:S04]  /*00d0*/  IMAD R24, R0, 0x100, R23 ;  /* 0x0000010000187824 */ /* 0x000fc800078e0217 */
[----:B--2---:R-:W-:-:S03]  /*00e0*/  IMAD.WIDE R4, R24, 0x8, R4 ;  /* 0x0000000818047825 */ /* 0x004fc600078e0204 */
[----:B------:R-:W2:Y:S03]  /*00f0*/  LDC.64 R20, c[0x0][0x218] ;  /* 0x00008600ff147b82 */ /* 0x000ea60000000a00 */
[----:B------:R-:W2:Y:S01]  /*0100*/  LDG.E.128 R4, desc[UR4][R4.64] ;  /* 0x0000000404047981 */ /* 0x000ea2000c1e1d00 */
[----:B------:R-:W-:-:S04]  /*0110*/  SGXT R3, R3, 0x1 ;  /* 0x000000010303781a */ /* 0x000fc80000000200 */
[----:B------:R-:W2:Y:S01]  /*0120*/  LDC.64 R8, c[0x0][0x220] ;  /* 0x00008800ff087b82 */ /* 0x000ea20000000a00 */
[----:B------:R-:W-:-:S04]  /*0130*/  LEA.HI R3, R3, R24, RZ, 0x2 ;  /* 0x0000001803037211 */ /* 0x000fc800078f10ff */
[--C-:B------:R-:W-:Y:S02]  /*0140*/  SHF.R.S32.HI R2, RZ, 0x2, R3.reuse ;  /* 0x00000002ff027819 */ /* 0x100fe40000011403 */
[----:B------:R-:W-:-:S04]  /*0150*/  SHF.R.S32.HI R3, RZ, 0x1f, R3 ;  /* 0x0000001fff037819 */ /* 0x000fc80000011403 */
[----:B------:R-:W-:-:S04]  /*0160*/  LEA.HI R3, R3, R2, RZ, 0x9 ;  /* 0x0000000203037211 */ /* 0x000fc800078f48ff */
[----:B------:R-:W-:Y:S01]  /*0170*/  LOP3.LUT R3, R3, 0xfffffe00, RZ, 0xc0, !PT ;  /* 0xfffffe0003037812 */ /* 0x000fe200078ec0ff */
[----:B0----5:R-:W-:-:S04]  /*0180*/  IMAD.WIDE R10, R24, 0x4, R10 ;  /* 0x00000004180a7825 */ /* 0x021fc800078e020a */
[----:B------:R-:W-:Y:S02]  /*0190*/  IMAD.IADD R3, R2, 0x1, -R3 ;  /* 0x0000000102037824 */ /* 0x000fe400078e0a03 */
[----:B-1----:R-:W-:-:S04]  /*01a0*/  IMAD.WIDE R18, R24, 0x4, R18 ;  /* 0x0000000418127825 */ /* 0x002fc800078e0212 */
[C---:B----4-:R-:W-:Y:S02]  /*01b0*/  IMAD.WIDE R32, R3.reuse, 0x4, R14 ;  /* 0x0000000403207825 */ /* 0x050fe400078e020e */
[----:B------:R-:W5:Y:S02]  /*01c0*/  LDG.E.64 R14, desc[UR4][R18.64] ;  /* 0x00000004120e7981 */ /* 0x000f64000c1e1b00 */
[C---:B------:R-:W-:Y:S02]  /*01d0*/  IMAD.WIDE R12, R3.reuse, 0x4, R12 ;  /* 0x00000004030c7825 */ /* 0x040fe400078e020c */
[----:B------:R-:W5:Y:S02]  /*01e0*/  LDG.E.EL R26, desc[UR4][R32.64] ;  /* 0x00000004201a7981 */ /* 0x000f64000c2e1900 */
[C---:B---3--:R-:W-:Y:S02]  /*01f0*/  IMAD.WIDE R30, R3.reuse, 0x4, R16 ;  /* 0x00000004031e7825 */ /* 0x048fe400078e0210 */
[----:B------:R-:W5:Y:S02]  /*0200*/  LDG.E.EL R25, desc[UR4][R12.64] ;  /* 0x000000040c197981 */ /* 0x000f64000c2e1900 */
[----:B--2---:R-:W-:-:S02]  /*0210*/  IMAD.WIDE R20, R3, 0x4, R20 ;  /* 0x0000000403147825 */ /* 0x004fc400078e0214 */
[----:B------:R-:W5:Y:S02]  /*0220*/  LDG.E.64 R16, desc[UR4][R10.64] ;  /* 0x000000040a107981 */ /* 0x000f64000c1e1b00 */
[----:B------:R-:W-:Y:S02]  /*0230*/  IMAD.WIDE R28, R3, 0x4, R8 ;  /* 0x00000004031c7825 */ /* 0x000fe400078e0208 */
[----:B------:R0:W5:Y:S02]  /*0240*/  LDG.E.EL R9, desc[UR4][R20.64] ;  /* 0x0000000414097981 */ /* 0x000164000c2e1900 */
[----:B------:R-:W-:Y:S02]  /*0250*/  IMAD.SHL.U32 R3, R2, 0x10, RZ ;  /* 0x0000001002037824 */ /* 0x000fe400078e00ff */
[----:B------:R1:W5:Y:S04]  /*0260*/  LDG.E.EL R0, desc[UR4][R28.64] ;  /* 0x000000041c007981 */ /* 0x000368000c2e1900 */
[----:B------:R2:W5:Y:S01]  /*0270*/  LDG.E.EL R27, desc[UR4][R30.64] ;  /* 0x000000041e1b7981 */ /* 0x000562000c2e1900 */
[----:B0-----:R-:W-:-:S02]  /*0280*/  SHF.R.S32.HI R21, RZ, 0x1f, R3 ;  /* 0x0000001fff157819 */ /* 0x001fc40000011403 */
[----:B-1----:R-:W-:Y:S02]  /*0290*/  IADD3 R29, P0, R4, R3, RZ ;  /* 0x00000003041d7210 */ /* 0x002fe40007f1e0ff */
[----:B------:R-:W-:-:S03]  /*02a0*/  IADD3 R2, P1, R6, R3, RZ ;  /* 0x0000000306027210 */ /* 0x000fc60007f3e0ff */
[--C-:B------:R-:W-:Y:S02]  /*02b0*/  IMAD.X R4, R5, 0x1, R21.reuse, P0 ;  /* 0x0000000105047824 */ /* 0x100fe400000e0615 */
[----:B------:R-:W-:-:S03]  /*02c0*/  IMAD.X R6, R7, 0x1, R21, P1 ;  /* 0x0000000107067824 */ /* 0x000fc600008e0615 */
[----:B--2---:R-:W-:Y:S02]  /*02d0*/  SHF.R.U32.HI R30, RZ, 0x10, R4 ;  /* 0x00000010ff1e7819 */ /* 0x004fe40000011604 */
[----:B------:R-:W-:Y:S02]  /*02e0*/  SHF.R.U32.HI R31, RZ, 0x10, R6 ;  /* 0x00000010ff1f7819 */ /* 0x000fe40000011606 */
[----:B------:R-:W-:Y:S02]  /*02f0*/  LOP3.LUT R30, R30, 0x8000, RZ, 0xc0, !PT ;  /* 0x000080001e1e7812 */ /* 0x000fe400078ec0ff */
[----:B------:R-:W-:Y:S02]  /*0300*/  LOP3.LUT R31, R31, 0x8000, RZ, 0xc0, !PT ;  /* 0x000080001f1f7812 */ /* 0x000fe400078ec0ff */
[----:B------:R-:W-:Y:S02]  /*0310*/  IADD3 R30, P0, R30, R29, RZ ;  /* 0x0000001d1e1e7210 */ /* 0x000fe40007f1e0ff */
[----:B------:R-:W-:-:S03]  /*0320*/  IADD3 R31, P1, R31, R2, RZ ;  /* 0x000000021f1f7210 */ /* 0x000fc60007f3e0ff */
[----:B------:R-:W-:Y:S01]  /*0330*/  IMAD.X R29, RZ, RZ, R4, P0 ;  /* 0x000000ffff1d7224 */ /* 0x000fe200000e0604 */
[----:B------:R-:W-:Y:S01]  /*0340*/  LOP3.LUT R2, R30, R31, RZ, 0xfc, !PT ;  /* 0x0000001f1e027212 */ /* 0x000fe200078efcff */
[----:B------:R-:W-:-:S03]  /*0350*/  IMAD.X R28, RZ, RZ, R6, P1 ;  /* 0x000000ffff1c7224 */ /* 0x000fc600008e0606 */
[----:B------:R-:W-:Y:S02]  /*0360*/  ISETP.GE.U32.AND P0, PT, R2, 0x8000, PT ;  /* 0x000080000200780c */ /* 0x000fe40003f06070 */
[----:B------:R-:W-:-:S04]  /*0370*/  LOP3.LUT R2, R29, R28, RZ, 0xfc, !PT ;  /* 0x0000001c1d027212 */ /* 0x000fc800078efcff */
[----:B------:R-:W-:-:S13]  /*0380*/  ISETP.GE.U32.AND.EX P0, PT, R2, RZ, PT, P0 ;  /* 0x000000ff0200720c */ /* 0x000fda0003f06100 */
[----:B------:R-:W-:Y:S05]  /*0390*/  @!P0 BRA `(.L_x_0) ;  /* 0x0000000000408947 */ /* 0x000fea0003800000 */
[----:B------:R-:W-:Y:S01]  /*03a0*/  MOV R2, 0x0 ;  /* 0x0000000000027802 */ /* 0x000fe20000000f00 */
[----:B------:R-:W-:Y:S01]  /*03b0*/  ULDC.64 UR6, c[0x4][0x18] ;  /* 0x0100060000067ab9 */ /* 0x000fe20000000a00 */
[----:B------:R-:W-:Y:S01]  /*03c0*/  ULDC.64 UR8, c[0x4][0x8] ;  /* 0x0100020000087ab9 */ /* 0x000fe20000000a00 */
[----:B------:R-:W-:-:S07]  /*03d0*/  IMAD.U32 R4, RZ, RZ, UR6 ;  /* 0x00000006ff047e24 */ /* 0x000fce000f8e00ff */
[----:B------:R-:W-:Y:S01]  /*03e0*/  LEPC R20, `(.L_x_0) ;  /* 0x00000000b014794e */ /* 0x000fe20000000000 */
[----:B------:R-:W-:Y:S01]  /*03f0*/  IMAD.U32 R5, RZ, RZ, UR7 ;  /* 0x00000007ff057e24 */ /* 0x000fe2000f8e00ff */
[----:B------:R-:W0:Y:S01]  /*0400*/  LDC.64 R2, c[0x4][R2] ;  /* 0x0100000002027b82 */ /* 0x000e220000000a00 */
[----:B------:R-:W-:Y:S01]  /*0410*/  ULDC.64 UR6, c[0x4][0x10] ;  /* 0x0100040000067ab9 */ /* 0x000fe20000000a00 */
[----:B------:R-:W-:Y:S02]  /*0420*/  IMAD.U32 R10, RZ, RZ, UR8 ;  /* 0x00000008ff0a7e24 */ /* 0x000fe4000f8e00ff */
[----:B------:R-:W-:Y:S02]  /*0430*/  IMAD.U32 R6, RZ, RZ, UR6 ;  /* 0x00000006ff067e24 */ /* 0x000fe4000f8e00ff */
[----:B------:R-:W-:Y:S02]  /*0440*/  IMAD.U32 R7, RZ, RZ, UR7 ;  /* 0x00000007ff077e24 */ /* 0x000fe4000f8e00ff */
[----:B------:R-:W-:-:S02]  /*0450*/  IMAD.U32 R11, RZ, RZ, UR9 ;  /* 0x00000009ff0b7e24 */ /* 0x000fc4000f8e00ff */
[----:B------:R-:W-:Y:S02]  /*0460*/  IMAD.MOV.U32 R8, RZ, RZ, 0x38 ;  /* 0x00000038ff087424 */ /* 0x000fe400078e00ff */
[----:B------:R-:W-:Y:S02]  /*0470*/  IMAD.MOV.U32 R12, RZ, RZ, 0x1 ;  /* 0x00000001ff0c7424 */ /* 0x000fe400078e00ff */
[----:B------:R-:W-:-:S07]  /*0480*/  IMAD.MOV.U32 R13, RZ, RZ, RZ ;  /* 0x000000ffff0d7224 */ /* 0x000fce00078e00ff */
[----:B0----5:R-:W-:Y:S05]  /*0490*/  CALL.ABS.NOINC R2 ;  /* 0x0000000002007343 */ /* 0x021fea0003c00000 */
.L_x_0:
[----:B-----5:R-:W-:Y:S01]  /*04a0*/  FADD R27, R27, 9.9999997473787516356e-06 ;  /* 0x3727c5ac1b1b7421 */ /* 0x020fe20000000000 */
[----:B------:R-:W0:Y:S01]  /*04b0*/  S2R R5, SR_CgaCtaId ;  /* 0x0000000000057919 */ /* 0x000e220000008800 */
[----:B------:R-:W-:Y:S01]  /*04c0*/  IMAD.MOV.U32 R3, RZ, RZ, 0x3e800000 ;  /* 0x3e800000ff037424 */ /* 0x000fe200078e00ff */
[----:B------:R-:W-:Y:S01]  /*04d0*/  MOV R4, 0x400 ;  /* 0x0000040000047802 */ /* 0x000fe20000000f00 */
[----:B------:R-:W1:Y:S01]  /*04e0*/  MUFU.SQRT R2, R27 ;  /* 0x0000001b00027308 */ /* 0x000e620000002000 */
[----:B------:R-:W-:Y:S05]  /*04f0*/  WARPSYNC.ALL ;  /* 0x0000000000007948 */ /* 0x000fea0003800000 */
[----:B------:R-:W-:Y:S01]  /*0500*/  BAR.SYNC.DEFER_BLOCKING 0x0 ;  /* 0x0000000000007b1d */ /* 0x000fe20000010000 */
[--C-:B------:R-:W-:Y:S01]  /*0510*/  FADD R15, R15, R9.reuse ;  /* 0x000000090f0f7221 */ /* 0x100fe20000000000 */
[----:B------:R-:W-:Y:S01]  /*0520*/  FADD R14, R14, R9 ;  /* 0x000000090e0e7221 */ /* 0x000fe20000000000 */
[----:B------:R-:W-:-:S03]  /*0530*/  LOP3.LUT R22, R22, 0x7f, RZ, 0xc0, !PT ;  /* 0x0000007f16167812 */ /* 0x000fc600078ec0ff */
[----:B------:R-:W-:Y:S01]  /*0540*/  ULDC.64 UR6, c[0x0][0x250] ;  /* 0x0000940000067ab9 */ /* 0x000fe20000000a00 */
[C---:B-1----:R-:W-:Y:S02]  /*0550*/  FSETP.GT.AND P0, PT, R2.reuse, 8.50705917302346158658e+37, PT ;  /* 0x7e8000000200780b */ /* 0x042fe40003f04000 */
[C---:B------:R-:W-:Y:S02]  /*0560*/  FSETP.GEU.AND P1, PT, R2.reuse, 1.175494350822287508e-38, PT ;  /* 0x008000000200780b */ /* 0x040fe40003f2e000 */
[----:B------:R-:W-:Y:S01]  /*0570*/  FSEL R3, R3, 1, P0 ;  /* 0x3f80000003037808 */ /* 0x000fe20000000000 */
[----:B------:R-:W-:Y:S08]  /*0580*/  STG.E.64 desc[UR4][R18.64], R14 ;  /* 0x0000000e12007986 */ /* 0x000ff0000c101b04 */
[----:B------:R-:W-:Y:S01]  /*0590*/  @P0 FMUL R2, R2, 0.25 ;  /* 0x3e80000002020820 */ /* 0x000fe20000400000 */
[----:B0-----:R-:W-:Y:S01]  /*05a0*/  PRMT R8, R5, 0x654, R4 ;  /* 0x0000065405087816 */ /* 0x001fe20000000004 */
[----:B------:R-:W-:Y:S01]  /*05b0*/  @!P1 FMUL R3, R3, 16777216 ;  /* 0x4b80000003039820 */ /* 0x000fe20000400000 */
[----:B------:R-:W-:Y:S01]  /*05c0*/  LEA R4, P0, R30, UR6, 0x2 ;  /* 0x000000061e047c11 */ /* 0x000fe2000f8010ff */
[----:B------:R-:W-:Y:S01]  /*05d0*/  @!P1 FMUL R2, R2, 16777216 ;  /* 0x4b80000002029820 */ /* 0x000fe20000400000 */
[----:B------:R-:W-:Y:S01]  /*05e0*/  LEA R6, P1, R31, UR6, 0x2 ;  /* 0x000000061f067c11 */ /* 0x000fe2000f8210ff */
[--C-:B------:R-:W-:Y:S01]  /*05f0*/  IMAD R11, R23, 0x8, R8.reuse ;  /* 0x00000008170b7824 */ /* 0x100fe200078e0208 */
[----:B------:R-:W-:Y:S01]  /*0600*/  LEA.HI.X R5, R30, UR7, R29, 0x2, P0 ;  /* 0x000000071e057c11 */ /* 0x000fe200080f141d */
[C---:B------:R-:W-:Y:S01]  /*0610*/  IMAD R13, R22.reuse, 0x8, R8 ;  /* 0x00000008160d7824 */ /* 0x040fe200078e0208 */
[----:B------:R-:W-:Y:S01]  /*0620*/  LEA.HI.X R7, R31, UR7, R28, 0x2, P1 ;  /* 0x000000071f077c11 */ /* 0x000fe200088f141c */
[----:B------:R-:W0:Y:S02]  /*0630*/  MUFU.RCP R2, R2 ;  /* 0x0000000200027308 */ /* 0x000e240000001000 */
[----:B------:R-:W-:-:S02]  /*0640*/  IMAD R22, R22, -0x4, R13 ;  /* 0xfffffffc16167824 */ /* 0x000fc400078e020d */
[----:B------:R1:W-:Y:S01]  /*0650*/  STS.128 [R11], R4 ;  /* 0x000000040b007388 */ /* 0x0003e20000000c00 */
[----:B------:R-:W-:Y:S01]  /*0660*/  BAR.SYNC.DEFER_BLOCKING 0x0 ;  /* 0x0000000000007b1d */ /* 0x000fe20000010000 */
[----:B0-----:R-:W-:Y:S01]  /*0670*/  FMUL R3, R2, R3 ;  /* 0x0000000302037220 */ /* 0x001fe20000400000 */
[C---:B------:R-:W-:Y:S01]  /*0680*/  FADD R2, -R0.reuse, R14 ;  /* 0x0000000e00027221 */ /* 0x040fe20000000100 */
[----:B------:R-:W-:-:S03]  /*0690*/  FADD R0, -R0, R15 ;  /* 0x0000000f00007221 */ /* 0x000fc60000000100 */
[C---:B------:R-:W-:Y:S01]  /*06a0*/  FMUL R2, R3.reuse, R2 ;  /* 0x0000000203027220 */ /* 0x040fe20000400000 */
[----:B------:R-:W-:Y:S01]  /*06b0*/  FMUL R0, R3, R0 ;  /* 0x0000000003007220 */ /* 0x000fe20000400000 */
[----:B-1----:R-:W-:Y:S02]  /*06c0*/  IMAD R11, R23, -0x4, R11 ;  /* 0xfffffffc170b7824 */ /* 0x002fe400078e020b */
[C-C-:B------:R-:W-:Y:S01]  /*06d0*/  FFMA R2, R26.reuse, R2, R25.reuse ;  /* 0x000000021a027223 */ /* 0x140fe20000000019 */
[----:B------:R-:W-:-:S04]  /*06e0*/  FFMA R0, R26, R0, R25 ;  /* 0x000000001a007223 */ /* 0x000fc80000000019 */
[----:B------:R-:W-:Y:S02]  /*06f0*/  FSETP.GEU.AND P0, PT, R2, RZ, PT ;  /* 0x000000ff0200720b */ /* 0x000fe40003f0e000 */
[----:B------:R-:W-:Y:S01]  /*0700*/  FSETP.GEU.AND P1, PT, R0, RZ, PT ;  /* 0x000000ff0000720b */ /* 0x000fe20003f2e000 */
[----:B------:R-:W-:Y:S01]  /*0710*/  LDS.64 R8, [R13+0x400] ;  /* 0x000400000d087984 */ /* 0x000fe20000000a00 */
[----:B------:R-:W-:Y:S02]  /*0720*/  FSEL R3, R2, RZ, P0 ;  /* 0x000000ff02037208 */ /* 0x000fe40000000000 */
[----:B------:R-:W-:Y:S02]  /*0730*/  FSEL R0, R0, RZ, P1 ;  /* 0x000000ff00007208 */ /* 0x000fe40000800000 */
[----:B------:R-:W-:Y:S01]  /*0740*/  FSETP.GEU.AND P1, PT, R3, -R16, PT ;  /* 0x800000100300720b */ /* 0x000fe20003f2e000 */
[----:B------:R-:W-:Y:S01]  /*0750*/  FADD R16, R16, R3 ;  /* 0x0000000310107221 */ /* 0x000fe20000000000 */
[----:B------:R-:W-:Y:S01]  /*0760*/  FSETP.GEU.AND P0, PT, R0, -R17, PT ;  /* 0x800000110000720b */ /* 0x000fe20003f0e000 */
[----:B------:R-:W-:Y:S01]  /*0770*/  LDS.64 R2, [R13] ;  /* 0x000000000d027984 */ /* 0x000fe20000000a00 */
[----:B------:R-:W-:-:S02]  /*0780*/  FADD R0, R17, R0 ;  /* 0x0000000011007221 */ /* 0x000fc40000000000 */
[----:B------:R-:W-:Y:S01]  /*0790*/  FSEL R16, R16, RZ, P1 ;  /* 0x000000ff10107208 */ /* 0x000fe20000800000 */
[----:B------:R-:W-:Y:S02]  /*07a0*/  BAR.SYNC.DEFER_BLOCKING 0x0 ;  /* 0x0000000000007b1d */ /* 0x000fe40000010000 */
[----:B------:R-:W-:Y:S02]  /*07b0*/  FSEL R17, R0, RZ, P0 ;  /* 0x000000ff00117208 */ /* 0x000fe40000000000 */
[----:B------:R-:W-:Y:S02]  /*07c0*/  FSETP.GTU.AND P1, PT, R16, RZ, PT ;  /* 0x000000ff1000720b */ /* 0x000fe40003f2c000 */
[----:B------:R-:W-:Y:S01]  /*07d0*/  ULDC.64 UR6, c[0x0][0x258] ;  /* 0x0000960000067ab9 */ /* 0x000fe20000000a00 */
[----:B------:R-:W-:Y:S02]  /*07e0*/  FSETP.GTU.AND P0, PT, R17, RZ, PT ;  /* 0x000000ff1100720b */ /* 0x000fe40003f0c000 */
[----:B------:R-:W-:-:S02]  /*07f0*/  IADD3 R4, P2, R24, UR6, RZ ;  /* 0x0000000618047c10 */ /* 0x000fc4000ff5e0ff */
[----:B------:R-:W-:Y:S02]  /*0800*/  SEL R0, RZ, 0x1, P1 ;  /* 0x00000001ff007807 */ /* 0x000fe40000800000 */
[----:B------:R-:W-:Y:S02]  /*0810*/  LEA.HI.X.SX32 R5, R24, UR7, 0x1, P2 ;  /* 0x0000000718057c11 */ /* 0x000fe400090f0eff */
[----:B------:R-:W-:-:S05]  /*0820*/  SEL R15, RZ, 0x100, P0 ;  /* 0x00000100ff0f7807 */ /* 0x000fca0000000000 */
[----:B------:R-:W-:Y:S01]  /*0830*/  IMAD.IADD R15, R0, 0x1, R15 ;  /* 0x00000001000f7824 */ /* 0x000fe200078e020f */
[----:B------:R-:W-:Y:S01]  /*0840*/  STS.64 [R11], R16 ;  /* 0x000000100b007388 */ /* 0x000fe20000000a00 */
[----:B------:R-:W-:Y:S06]  /*0850*/  BAR.SYNC.DEFER_BLOCKING 0x0 ;  /* 0x0000000000007b1d */ /* 0x000fec0000010000 */
[----:B------:R-:W0:Y:S04]  /*0860*/  LDS R7, [R22] ;  /* 0x0000000016077984 */ /* 0x000e280000000800 */
[----:B------:R-:W1:Y:S04]  /*0870*/  LDS R13, [R22+0x200] ;  /* 0x00020000160d7984 */ /* 0x000e680000000800 */
[----:B0-----:R-:W-:Y:S04]  /*0880*/  STG.E desc[UR4][R2.64], R7 ;  /* 0x0000000702007986 */ /* 0x001fe8000c101904 */
[----:B-1----:R-:W-:Y:S04]  /*0890*/  STG.E desc[UR4][R8.64], R13 ;  /* 0x0000000d08007986 */ /* 0x002fe8000c101904 */
[----:B------:R-:W-:Y:S01]  /*08a0*/  STG.E.U16 desc[UR4][R4.64], R15 ;  /* 0x0000000f04007986 */ /* 0x000fe2000c101504 */
[----:B------:R-:W-:Y:S05]  /*08b0*/  EXIT ;  /* 0x000000000000794d */ /* 0x000fea0003800000 */
.L_x_1:
[----:B------:R-:W-:-:S00]  /*08c0*/  BRA `(.L_x_1) ;  /* 0xfffffffc00fc7947 */ /* 0x000fc0000383ffff */
[----:B------:R-:W-:-:S00]  /*08d0*/  NOP ;  /* 0x0000000000007918 */ /* 0x000fc00000000000 */
        /* <DEDUP_REMOVED lines=10> */
.L_x_2:


//--------------------- .nv.global.init           --------------------------
	.section	.nv.global.init,"aw",@progbits
.nv.global.init:
	.type		assertFunc_0,@object
	.size		assertFunc_0,(_$_str - assertFunc_0)
assertFunc_0:
        /*0000*/ 	.byte	0x75, 0x6e, 0x6b, 0x6e, 0x6f, 0x77, 0x6e, 0x00
	.type		_$_str,@object
	.size		_$_str,(_$_str_$_2 - _$_str)
_$_str:
        /*0008*/ 	.byte	0x5f, 0x5f, 0x43, 0x55, 0x44, 0x41, 0x5f, 0x46, 0x54, 0x5a, 0x00
	.type		_$_str_$_2,@object
	.size		_$_str_$_2,(assertMessage_0 - _$_str_$_2)
_$_str_$_2:
        /*0013*/ 	.byte	0x5f, 0x5f, 0x43, 0x55, 0x44, 0x41, 0x5f, 0x50, 0x52, 0x45, 0x43, 0x5f, 0x53, 0x51, 0x52, 0x54
        /*0023*/ 	.byte	0x00
	.type		assertMessage_0,@object
	.size		assertMessage_0,(assertFile_0 - assertMessage_0)
assertMessage_0:
        /*0024*/ 	.byte	0x69, 0x6e, 0x64, 0x65, 0x78, 0x20, 0x6f, 0x75, 0x74, 0x20, 0x6f, 0x66, 0x20, 0x62, 0x6f, 0x75
        /*0034*/ 	.byte	0x6e, 0x64, 0x73, 0x3a, 0x20, 0x30, 0x20, 0x3c, 0x3d, 0x20, 0x74, 0x6d, 0x70, 0x32, 0x39, 0x20
        /*0044*/ 	.byte	0x3c, 0x20, 0x33, 0x32, 0x37, 0x36, 0x38, 0x00
	.type		assertFile_0,@object
	.size		assertFile_0,(.L_1 - assertFile_0)
assertFile_0:
        /*004c*/ 	.byte	0x69, 0x6e, 0x64, 0x75, 0x63, 0x74, 0x6f, 0x72, 0x5f, 0x63, 0x61, 0x63, 0x68, 0x65, 0x2f, 0x68
        /*005c*/ 	.byte	0x75, 0x2f, 0x63, 0x68, 0x75, 0x33, 0x6a, 0x72, 0x78, 0x66, 0x34, 0x61, 0x71, 0x34, 0x37, 0x71
        /*006c*/ 	.byte	0x36, 0x63, 0x6c, 0x6e, 0x6e, 0x34, 0x62, 0x34, 0x76, 0x63, 0x67, 0x76, 0x75, 0x79, 0x35, 0x37
        /*007c*/ 	.byte	0x34, 0x7a, 0x78, 0x6c, 0x6b, 0x33, 0x6a, 0x6e, 0x73, 0x35, 0x72, 0x61, 0x37, 0x69, 0x63, 0x76
        /*008c*/ 	.byte	0x72, 0x6d, 0x66, 0x75, 0x75, 0x6f, 0x2e, 0x70, 0x79, 0x00
.L_1:


//--------------------- .nv.shared.triton_poi_fused__native_batch_norm_legit_no_training_add_convolution_max_unpool2d_relu_threshold_backward_14 --------------------------
	.section	.nv.shared.triton_poi_fused__native_batch_norm_legit_no_training_add_convolution_max_unpool2d_relu_threshold_backward_14,"aw",@nobits
	.sectionflags	@""
	.align	16
	.zero		1024


//--------------------- .nv.constant0.triton_poi_fused__native_batch_norm_legit_no_training_add_convolution_max_unpool2d_relu_threshold_backward_14 --------------------------
	.section	.nv.constant0.triton_poi_fused__native_batch_norm_legit_no_training_add_convolution_max_unpool2d_relu_threshold_backward_14,"a",@progbits
	.sectionflags	@""
	.align	4
.nv.constant0.triton_poi_fused__native_batch_norm_legit_no_training_add_convolution_max_unpool2d_relu_threshold_backward_14:
	.zero		612


//--------------------- SYMBOLS --------------------------

	.type		__assertfail,@function
